//
// Generated by NVIDIA NVVM Compiler
//
// Compiler Build ID: CL-36424714
// Cuda compilation tools, release 13.0, V13.0.88
// Based on NVVM 20.0.0
//

.version 9.0
.target sm_100
.address_size 64

	// .globl	_Z12histo_kernelPjS_jj
.extern .shared .align 16 .b8 histo_private[];

.visible .entry _Z12histo_kernelPjS_jj(
	.param .u64 .ptr .align 1 _Z12histo_kernelPjS_jj_param_0,
	.param .u64 .ptr .align 1 _Z12histo_kernelPjS_jj_param_1,
	.param .u32 _Z12histo_kernelPjS_jj_param_2,
	.param .u32 _Z12histo_kernelPjS_jj_param_3
)
{
	.reg .pred 	%p<7>;
	.reg .b32 	%r<42>;
	.reg .b64 	%rd<9>;

	ld.param.u64 	%rd3, [_Z12histo_kernelPjS_jj_param_0];
	ld.param.u64 	%rd4, [_Z12histo_kernelPjS_jj_param_1];
	ld.param.u32 	%r15, [_Z12histo_kernelPjS_jj_param_2];
	ld.param.u32 	%r16, [_Z12histo_kernelPjS_jj_param_3];
	mov.u32 	%r1, %ntid.x;
	mov.u32 	%r2, %tid.x;
	setp.ge.u32 	%p1, %r2, %r16;
	@%p1 bra 	$L__BB0_3;
	mov.b32 	%r38, 0;
	mov.u32 	%r19, histo_private;
	mov.u32 	%r37, %r2;
$L__BB0_2:
	shl.b32 	%r18, %r37, 2;
	add.s32 	%r20, %r19, %r18;
	mov.b32 	%r21, 0;
	st.shared.u32 	[%r20], %r21;
	add.s32 	%r5, %r38, 1;
	mad.lo.s32 	%r22, %r1, %r38, %r1;
	add.s32 	%r37, %r22, %r2;
	setp.lt.u32 	%p2, %r37, %r16;
	mov.u32 	%r38, %r5;
	@%p2 bra 	$L__BB0_2;
$L__BB0_3:
	bar.sync 	0;
	mov.u32 	%r23, %ctaid.x;
	mad.lo.s32 	%r39, %r1, %r23, %r2;
	setp.ge.u32 	%p3, %r39, %r15;
	@%p3 bra 	$L__BB0_6;
	mov.u32 	%r24, %nctaid.x;
	mul.lo.s32 	%r8, %r1, %r24;
	cvta.to.global.u64 	%rd1, %rd3;
	mov.u32 	%r27, histo_private;
$L__BB0_5:
	mul.wide.s32 	%rd5, %r39, 4;
	add.s64 	%rd6, %rd1, %rd5;
	ld.global.u32 	%r25, [%rd6];
	shl.b32 	%r26, %r25, 2;
	add.s32 	%r28, %r27, %r26;
	atom.shared.add.u32 	%r29, [%r28], 1;
	add.s32 	%r39, %r39, %r8;
	setp.lt.u32 	%p4, %r39, %r15;
	@%p4 bra 	$L__BB0_5;
$L__BB0_6:
	setp.ge.u32 	%p5, %r2, %r16;
	bar.sync 	0;
	@%p5 bra 	$L__BB0_9;
	cvta.to.global.u64 	%rd2, %rd4;
	mov.b32 	%r41, 0;
	mov.u32 	%r32, histo_private;
	mov.u32 	%r40, %r2;
$L__BB0_8:
	mul.wide.u32 	%rd7, %r40, 4;
	add.s64 	%rd8, %rd2, %rd7;
	shl.b32 	%r31, %r40, 2;
	add.s32 	%r33, %r32, %r31;
	ld.shared.u32 	%r34, [%r33];
	atom.global.add.u32 	%r35, [%rd8], %r34;
	add.s32 	%r13, %r41, 1;
	mad.lo.s32 	%r36, %r1, %r41, %r1;
	add.s32 	%r40, %r36, %r2;
	setp.lt.u32 	%p6, %r40, %r16;
	mov.u32 	%r41, %r13;
	@%p6 bra 	$L__BB0_8;
$L__BB0_9:
	ret;

}


// ===== COMPILED SASS (sm_100) =====

	.target	sm_100

	.elftype	@"ET_EXEC"


//--------------------- .note.nv.tkinfo           --------------------------
	.section	.note.nv.tkinfo,"",@"SHT_NOTE"
	.sectionflags	@"SHF_NOTE_NV_TKINFO"
	.tkinfo
        /*0018*/ 	.word	0x00000002
        /*0030*/ 	.string	""
        /*0030*/ 	.string	"ptxas"
        /*0030*/ 	.string	"Cuda compilation tools, release 13.0, V13.0.88"
        /*0030*/ 	.string	"Build cuda_13.0.r13.0/compiler.36424714_0"
        /*0030*/ 	.string	"-arch sm_100 -m 64 "



//--------------------- .note.nv.cuinfo           --------------------------
	.section	.note.nv.cuinfo,"",@"SHT_NOTE"
	.sectionflags	@"SHF_NOTE_NV_CUINFO"
        /*0018*/ 	.short	0x0002
        /*001a*/ 	.short	0x0064
        /*001c*/ 	.short	0x0082
	.zero		2


//--------------------- .nv.info                  --------------------------
	.section	.nv.info,"",@"SHT_CUDA_INFO"
	.align	4


	//----- nvinfo : EIATTR_REGCOUNT
	.align		4
        /*0000*/ 	.byte	0x04, 0x2f
        /*0002*/ 	.short	(.L_1 - .L_0)
	.align		4
.L_0:
        /*0004*/ 	.word	index@(_Z12histo_kernelPjS_jj)
        /*0008*/ 	.word	0x0000000e


	//----- nvinfo : EIATTR_FRAME_SIZE
	.align		4
.L_1:
        /*000c*/ 	.byte	0x04, 0x11
        /*000e*/ 	.short	(.L_3 - .L_2)
	.align		4
.L_2:
        /*0010*/ 	.word	index@(_Z12histo_kernelPjS_jj)
        /*0014*/ 	.word	0x00000000


	//----- nvinfo : EIATTR_MIN_STACK_SIZE
	.align		4
.L_3:
        /*0018*/ 	.byte	0x04, 0x12
        /*001a*/ 	.short	(.L_5 - .L_4)
	.align		4
.L_4:
        /*001c*/ 	.word	index@(_Z12histo_kernelPjS_jj)
        /*0020*/ 	.word	0x00000000
.L_5:


//--------------------- .nv.compat                --------------------------
	.section	.nv.compat,"",@"SHT_CUDA_COMPAT_INFO"
	.align	4
        /*0000*/ 	.byte	0x02, 0x09, 0x00, 0x00, 0x02, 0x02, 0x01, 0x00, 0x02, 0x05, 0x05, 0x00, 0x03, 0x07, 0x01, 0x01
        /*0010*/ 	.byte	0x02, 0x03, 0x00, 0x00, 0x02, 0x06, 0x01, 0x00, 0x04, 0x0b, 0x08, 0x00, 0x09, 0x00, 0x00, 0x00
        /*0020*/ 	.byte	0x00, 0x00, 0x00, 0x00


//--------------------- .nv.info._Z12histo_kernelPjS_jj --------------------------
	.section	.nv.info._Z12histo_kernelPjS_jj,"",@"SHT_CUDA_INFO"
	.sectionflags	@""
	.align	4


	//----- nvinfo : EIATTR_CUDA_API_VERSION
	.align		4
        /*0000*/ 	.byte	0x04, 0x37
        /*0002*/ 	.short	(.L_7 - .L_6)
.L_6:
        /*0004*/ 	.word	0x00000082


	//----- nvinfo : EIATTR_KPARAM_INFO
	.align		4
.L_7:
        /*0008*/ 	.byte	0x04, 0x17
        /*000a*/ 	.short	(.L_9 - .L_8)
.L_8:
        /*000c*/ 	.word	0x00000000
        /*0010*/ 	.short	0x0003
        /*0012*/ 	.short	0x0014
        /*0014*/ 	.byte	0x00, 0xf0, 0x11, 0x00


	//----- nvinfo : EIATTR_KPARAM_INFO
	.align		4
.L_9:
        /*0018*/ 	.byte	0x04, 0x17
        /*001a*/ 	.short	(.L_11 - .L_10)
.L_10:
        /*001c*/ 	.word	0x00000000
        /*0020*/ 	.short	0x0002
        /*0022*/ 	.short	0x0010
        /*0024*/ 	.byte	0x00, 0xf0, 0x11, 0x00


	//----- nvinfo : EIATTR_KPARAM_INFO
	.align		4
.L_11:
        /*0028*/ 	.byte	0x04, 0x17
        /*002a*/ 	.short	(.L_13 - .L_12)
.L_12:
        /*002c*/ 	.word	0x00000000
        /*0030*/ 	.short	0x0001
        /*0032*/ 	.short	0x0008
        /*0034*/ 	.byte	0x00, 0xf5, 0x21, 0x00


	//----- nvinfo : EIATTR_KPARAM_INFO
	.align		4
.L_13:
        /*0038*/ 	.byte	0x04, 0x17
        /*003a*/ 	.short	(.L_15 - .L_14)
.L_14:
        /*003c*/ 	.word	0x00000000
        /*0040*/ 	.short	0x0000
        /*0042*/ 	.short	0x0000
        /*0044*/ 	.byte	0x00, 0xf5, 0x21, 0x00


	//----- nvinfo : EIATTR_SPARSE_MMA_MASK
	.align		4
.L_15:
        /*0048*/ 	.byte	0x03, 0x50
        /*004a*/ 	.short	0x0000


	//----- nvinfo : EIATTR_MAXREG_COUNT
	.align		4
        /*004c*/ 	.byte	0x03, 0x1b
        /*004e*/ 	.short	0x00ff


	//----- nvinfo : EIATTR_NUM_BARRIERS
	.align		4
        /*0050*/ 	.byte	0x02, 0x4c
        /*0052*/ 	.byte	0x01
	.zero		1


	//----- nvinfo : EIATTR_MERCURY_ISA_VERSION
	.align		4
        /*0054*/ 	.byte	0x03, 0x5f
        /*0056*/ 	.short	0x0101


	//----- nvinfo : EIATTR_VRC_CTA_INIT_COUNT
	.align		4
        /*0058*/ 	.byte	0x02, 0x4a
	.zero		1
	.zero		1


	//----- nvinfo : EIATTR_EXIT_INSTR_OFFSETS
	.align		4
        /*005c*/ 	.byte	0x04, 0x1c
        /*005e*/ 	.short	(.L_17 - .L_16)


	//   ....[0]....
.L_16:
        /*0060*/ 	.word	0x000002b0


	//   ....[1]....
        /*0064*/ 	.word	0x000003b0


	//----- nvinfo : EIATTR_CRS_STACK_SIZE
	.align		4
.L_17:
        /*0068*/ 	.byte	0x04, 0x1e
        /*006a*/ 	.short	(.L_19 - .L_18)
.L_18:
        /*006c*/ 	.word	0x00000000


	//----- nvinfo : EIATTR_CBANK_PARAM_SIZE
	.align		4
.L_19:
        /*0070*/ 	.byte	0x03, 0x19
        /*0072*/ 	.short	0x0018


	//----- nvinfo : EIATTR_PARAM_CBANK
	.align		4
        /*0074*/ 	.byte	0x04, 0x0a
        /*0076*/ 	.short	(.L_21 - .L_20)
	.align		4
.L_20:
        /*0078*/ 	.word	index@(.nv.constant0._Z12histo_kernelPjS_jj)
        /*007c*/ 	.short	0x0380
        /*007e*/ 	.short	0x0018


	//----- nvinfo : EIATTR_SW_WAR
	.align		4
.L_21:
        /*0080*/ 	.byte	0x04, 0x36
        /*0082*/ 	.short	(.L_23 - .L_22)
.L_22:
        /*0084*/ 	.word	0x00000008
.L_23:


//--------------------- .nv.callgraph             --------------------------
	.section	.nv.callgraph,"",@"SHT_CUDA_CALLGRAPH"
	.align	4
	.sectionentsize	8
	.align		4
        /*0000*/ 	.word	0x00000000
	.align		4
        /*0004*/ 	.word	0xffffffff
	.align		4
        /*0008*/ 	.word	0x00000000
	.align		4
        /*000c*/ 	.word	0xfffffffe
	.align		4
        /*0010*/ 	.word	0x00000000
	.align		4
        /*0014*/ 	.word	0xfffffffd
	.align		4
        /*0018*/ 	.word	0x00000000
	.align		4
        /*001c*/ 	.word	0xfffffffc


//--------------------- .text._Z12histo_kernelPjS_jj --------------------------
	.section	.text._Z12histo_kernelPjS_jj,"ax",@progbits
	.align	128
        .global         _Z12histo_kernelPjS_jj
        .type           _Z12histo_kernelPjS_jj,@function
        .size           _Z12histo_kernelPjS_jj,(.L_x_8 - _Z12histo_kernelPjS_jj)
        .other          _Z12histo_kernelPjS_jj,@"STO_CUDA_ENTRY STV_DEFAULT"
_Z12histo_kernelPjS_jj:
.text._Z12histo_kernelPjS_jj:
[----:B------:R-:W-:Y:S01]  /*0000*/  LDC R1, c[0x0][0x37c] ;  /* 0x0000df00ff017b82 */ /* 0x000fe20000000800 */
[----:B------:R-:W0:Y:S01]  /*0010*/  S2R R0, SR_TID.X ;  /* 0x0000000000007919 */ /* 0x000e220000002100 */
[----:B------:R-:W0:Y:S06]  /*0020*/  LDCU UR8, c[0x0][0x394] ;  /* 0x00007280ff0877ac */ /* 0x000e2c0008000800 */
[----:B------:R-:W1:Y:S01]  /*0030*/  LDC R3, c[0x0][0x360] ;  /* 0x0000d800ff037b82 */ /* 0x000e620000000800 */
[----:B------:R-:W-:Y:S01]  /*0040*/  BSSY.RECONVERGENT B0, `(.L_x_0) ;  /* 0x000000f000007945 */ /* 0x000fe20003800200 */
[----:B0-----:R-:W-:-:S13]  /*0050*/  ISETP.GE.U32.AND P0, PT, R0, UR8, PT ;  /* 0x0000000800007c0c */ /* 0x001fda000bf06070 */
[----:B------:R-:W-:Y:S05]  /*0060*/  @P0 BRA `(.L_x_1) ;  /* 0x0000000000300947 */ /* 0x000fea0003800000 */
[----:B------:R-:W0:Y:S01]  /*0070*/  S2R R7, SR_CgaCtaId ;  /* 0x0000000000077919 */ /* 0x000e220000008800 */
[----:B------:R-:W-:Y:S01]  /*0080*/  MOV R2, 0x400 ;  /* 0x0000040000027802 */ /* 0x000fe20000000f00 */
[----:B------:R-:W-:Y:S02]  /*0090*/  IMAD.MOV.U32 R4, RZ, RZ, RZ ;  /* 0x000000ffff047224 */ /* 0x000fe400078e00ff */
[----:B------:R-:W-:Y:S01]  /*00a0*/  IMAD.MOV.U32 R5, RZ, RZ, R0 ;  /* 0x000000ffff057224 */ /* 0x000fe200078e0000 */
[----:B0-----:R-:W-:-:S07]  /*00b0*/  LEA R2, R7, R2, 0x18 ;  /* 0x0000000207027211 */ /* 0x001fce00078ec0ff */
.L_x_2:
[----:B------:R-:W-:Y:S01]  /*00c0*/  LEA R6, R5, R2, 0x2 ;  /* 0x0000000205067211 */ /* 0x000fe200078e10ff */
[----:B-1----:R-:W-:Y:S01]  /*00d0*/  IMAD R5, R3, R4, R3 ;  /* 0x0000000403057224 */ /* 0x002fe200078e0203 */
[----:B------:R-:W-:-:S03]  /*00e0*/  IADD3 R4, PT, PT, R4, 0x1, RZ ;  /* 0x0000000104047810 */ /* 0x000fc60007ffe0ff */
[----:B------:R0:W-:Y:S01]  /*00f0*/  STS [R6], RZ ;  /* 0x000000ff06007388 */ /* 0x0001e20000000800 */
[----:B------:R-:W-:-:S05]  /*0100*/  IMAD.IADD R5, R5, 0x1, R0 ;  /* 0x0000000105057824 */ /* 0x000fca00078e0200 */
[----:B------:R-:W-:-:S13]  /*0110*/  ISETP.GE.U32.AND P1, PT, R5, UR8, PT ;  /* 0x0000000805007c0c */ /* 0x000fda000bf26070 */
[----:B0-----:R-:W-:Y:S05]  /*0120*/  @!P1 BRA `(.L_x_2) ;  /* 0xfffffffc00e49947 */ /* 0x001fea000383ffff */
.L_x_1:
[----:B------:R-:W-:Y:S05]  /*0130*/  BSYNC.RECONVERGENT B0 ;  /* 0x0000000000007941 */ /* 0x000fea0003800200 */
.L_x_0:
[----:B------:R-:W1:Y:S01]  /*0140*/  S2UR UR4, SR_CTAID.X ;  /* 0x00000000000479c3 */ /* 0x000e620000002500 */
[----:B------:R-:W0:Y:S01]  /*0150*/  LDCU UR5, c[0x0][0x390] ;  /* 0x00007200ff0577ac */ /* 0x000e220008000800 */
[----:B------:R-:W-:Y:S01]  /*0160*/  BSSY.RECONVERGENT B0, `(.L_x_3) ;  /* 0x0000013000007945 */ /* 0x000fe20003800200 */
[----:B------:R-:W2:Y:S01]  /*0170*/  LDCU.64 UR6, c[0x0][0x358] ;  /* 0x00006b00ff0677ac */ /* 0x000ea20008000a00 */
[----:B-1----:R-:W-:-:S04]  /*0180*/  IMAD R2, R3, UR4, R0 ;  /* 0x0000000403027c24 */ /* 0x002fc8000f8e0200 */
[----:B------:R-:W-:Y:S01]  /*0190*/  BAR.SYNC.DEFER_BLOCKING 0x0 ;  /* 0x0000000000007b1d */ /* 0x000fe20000010000 */
[----:B0-----:R-:W-:-:S13]  /*01a0*/  ISETP.GE.U32.AND P1, PT, R2, UR5, PT ;  /* 0x0000000502007c0c */ /* 0x001fda000bf26070 */
[----:B--2---:R-:W-:Y:S05]  /*01b0*/  @P1 BRA `(.L_x_4) ;  /* 0x0000000000341947 */ /* 0x004fea0003800000 */
[----:B------:R-:W0:Y:S01]  /*01c0*/  S2R R5, SR_CgaCtaId ;  /* 0x0000000000057919 */ /* 0x000e220000008800 */
[----:B------:R-:W1:Y:S01]  /*01d0*/  LDC.64 R6, c[0x0][0x380] ;  /* 0x0000e000ff067b82 */ /* 0x000e620000000a00 */
[----:B------:R-:W2:Y:S01]  /*01e0*/  LDCU UR4, c[0x0][0x370] ;  /* 0x00006e00ff0477ac */ /* 0x000ea20008000800 */
[----:B------:R-:W-:Y:S01]  /*01f0*/  MOV R4, 0x400 ;  /* 0x0000040000047802 */ /* 0x000fe20000000f00 */
[----:B--2---:R-:W-:-:S03]  /*0200*/  IMAD R9, R3, UR4, RZ ;  /* 0x0000000403097c24 */ /* 0x004fc6000f8e02ff */
[----:B0-----:R-:W-:-:S07]  /*0210*/  LEA R11, R5, R4, 0x18 ;  /* 0x00000004050b7211 */ /* 0x001fce00078ec0ff */
.L_x_5:
[----:B-1----:R-:W-:-:S06]  /*0220*/  IMAD.WIDE R4, R2, 0x4, R6 ;  /* 0x0000000402047825 */ /* 0x002fcc00078e0206 */
[----:B------:R-:W2:Y:S01]  /*0230*/  LDG.E R4, desc[UR6][R4.64] ;  /* 0x0000000604047981 */ /* 0x000ea2000c1e1900 */
[----:B------:R-:W-:-:S04]  /*0240*/  IADD3 R2, PT, PT, R9, R2, RZ ;  /* 0x0000000209027210 */ /* 0x000fc80007ffe0ff */
[----:B------:R-:W-:Y:S01]  /*0250*/  ISETP.GE.U32.AND P1, PT, R2, UR5, PT ;  /* 0x0000000502007c0c */ /* 0x000fe2000bf26070 */
[----:B0-2---:R-:W-:-:S05]  /*0260*/  IMAD R8, R4, 0x4, R11 ;  /* 0x0000000404087824 */ /* 0x005fca00078e020b */
[----:B------:R0:W-:Y:S07]  /*0270*/  ATOMS.POPC.INC.32 RZ, [R8+URZ] ;  /* 0x0000000008ff7f8c */ /* 0x0001ee000d8000ff */
[----:B------:R-:W-:Y:S05]  /*0280*/  @!P1 BRA `(.L_x_5) ;  /* 0xfffffffc00e49947 */ /* 0x000fea000383ffff */
.L_x_4:
[----:B------:R-:W-:Y:S05]  /*0290*/  BSYNC.RECONVERGENT B0 ;  /* 0x0000000000007941 */ /* 0x000fea0003800200 */
.L_x_3:
[----:B------:R-:W-:Y:S06]  /*02a0*/  BAR.SYNC.DEFER_BLOCKING 0x0 ;  /* 0x0000000000007b1d */ /* 0x000fec0000010000 */
[----:B------:R-:W-:Y:S05]  /*02b0*/  @P0 EXIT ;  /* 0x000000000000094d */ /* 0x000fea0003800000 */
[----:B------:R-:W1:Y:S01]  /*02c0*/  S2UR UR5, SR_CgaCtaId ;  /* 0x00000000000579c3 */ /* 0x000e620000008800 */
[----:B------:R-:W-:Y:S01]  /*02d0*/  IMAD.MOV.U32 R2, RZ, RZ, RZ ;  /* 0x000000ffff027224 */ /* 0x000fe200078e00ff */
[----:B------:R-:W-:Y:S01]  /*02e0*/  MOV R9, R0 ;  /* 0x0000000000097202 */ /* 0x000fe20000000f00 */
[----:B------:R-:W-:-:S05]  /*02f0*/  UMOV UR4, 0x400 ;  /* 0x0000040000047882 */ /* 0x000fca0000000000 */
[----:B------:R-:W2:Y:S01]  /*0300*/  LDC.64 R6, c[0x0][0x388] ;  /* 0x0000e200ff067b82 */ /* 0x000ea20000000a00 */
[----:B-1----:R-:W-:-:S12]  /*0310*/  ULEA UR4, UR5, UR4, 0x18 ;  /* 0x0000000405047291 */ /* 0x002fd8000f8ec0ff */
.L_x_6:
[C---:B0-----:R-:W-:Y:S01]  /*0320*/  LEA R8, R9.reuse, UR4, 0x2 ;  /* 0x0000000409087c11 */ /* 0x041fe2000f8e10ff */
[----:B-12---:R-:W-:-:S04]  /*0330*/  IMAD.WIDE.U32 R4, R9, 0x4, R6 ;  /* 0x0000000409047825 */ /* 0x006fc800078e0006 */
[----:B------:R-:W0:Y:S01]  /*0340*/  LDS R11, [R8] ;  /* 0x00000000080b7984 */ /* 0x000e220000000800 */
[----:B------:R-:W-:-:S04]  /*0350*/  IMAD R9, R3, R2, R3 ;  /* 0x0000000203097224 */ /* 0x000fc800078e0203 */
[----:B------:R-:W-:-:S05]  /*0360*/  IMAD.IADD R9, R9, 0x1, R0 ;  /* 0x0000000109097824 */ /* 0x000fca00078e0200 */
[----:B------:R-:W-:Y:S02]  /*0370*/  ISETP.GE.U32.AND P0, PT, R9, UR8, PT ;  /* 0x0000000809007c0c */ /* 0x000fe4000bf06070 */
[----:B------:R-:W-:Y:S01]  /*0380*/  IADD3 R2, PT, PT, R2, 0x1, RZ ;  /* 0x0000000102027810 */ /* 0x000fe20007ffe0ff */
[----:B0-----:R1:W-:Y:S10]  /*0390*/  REDG.E.ADD.STRONG.GPU desc[UR6][R4.64], R11 ;  /* 0x0000000b0400798e */ /* 0x0013f4000c12e106 */
[----:B------:R-:W-:Y:S05]  /*03a0*/  @!P0 BRA `(.L_x_6) ;  /* 0xfffffffc00dc8947 */ /* 0x000fea000383ffff */
[----:B------:R-:W-:Y:S05]  /*03b0*/  EXIT ;  /* 0x000000000000794d */ /* 0x000fea0003800000 */
.L_x_7:
[----:B------:R-:W-:-:S00]  /*03c0*/  BRA `(.L_x_7) ;  /* 0xfffffffc00fc7947 */ /* 0x000fc0000383ffff */
[----:B------:R-:W-:-:S00]  /*03d0*/  NOP ;  /* 0x0000000000007918 */ /* 0x000fc00000000000 */
        /* <DEDUP_REMOVED lines=10> */
.L_x_8:


//--------------------- .nv.shared._Z12histo_kernelPjS_jj --------------------------
	.section	.nv.shared._Z12histo_kernelPjS_jj,"aw",@nobits
	.sectionflags	@""
	.align	16
	.zero		1024


//--------------------- .nv.shared.reserved.0     --------------------------
	.section	.nv.shared.reserved.0,"aw",@nobits
	.weak		__nv_reservedSMEM_offset_0_alias
	.size		__nv_reservedSMEM_offset_0_alias, 0, 64
	.other		__nv_reservedSMEM_offset_0_alias,@"STO_CUDA_RESERVED_SHARED STV_DEFAULT"
__nv_reservedSMEM_offset_0_alias:
	.zero		0
	.zero		64


//--------------------- .nv.constant0._Z12histo_kernelPjS_jj --------------------------
	.section	.nv.constant0._Z12histo_kernelPjS_jj,"a",@progbits
	.sectionflags	@""
	.align	4
.nv.constant0._Z12histo_kernelPjS_jj:
	.zero		920


//--------------------- SYMBOLS --------------------------

	.type		.nv.reservedSmem.offset0,@object
	.size		.nv.reservedSmem.offset0,0x4
	.type		.nv.reservedSmem.cap,@object
	.size		.nv.reservedSmem.cap,0x4
